//
// Generated by NVIDIA NVVM Compiler
//
// Compiler Build ID: CL-36424714
// Cuda compilation tools, release 13.0, V13.0.88
// Based on NVVM 20.0.0
//

.version 9.0
.target sm_100
.address_size 64

	// .globl	_Z6MatmulPiS_S_i

.visible .entry _Z6MatmulPiS_S_i(
	.param .u64 .ptr .align 1 _Z6MatmulPiS_S_i_param_0,
	.param .u64 .ptr .align 1 _Z6MatmulPiS_S_i_param_1,
	.param .u64 .ptr .align 1 _Z6MatmulPiS_S_i_param_2,
	.param .u32 _Z6MatmulPiS_S_i_param_3
)
{
	.reg .pred 	%p<10>;
	.reg .b32 	%r<105>;
	.reg .b64 	%rd<67>;

	ld.param.u64 	%rd14, [_Z6MatmulPiS_S_i_param_0];
	ld.param.u64 	%rd15, [_Z6MatmulPiS_S_i_param_1];
	ld.param.u32 	%r30, [_Z6MatmulPiS_S_i_param_3];
	cvta.to.global.u64 	%rd1, %rd15;
	cvta.to.global.u64 	%rd2, %rd14;
	mov.u32 	%r31, %ctaid.y;
	mov.u32 	%r32, %ntid.y;
	mov.u32 	%r33, %tid.y;
	mad.lo.s32 	%r1, %r31, %r32, %r33;
	mov.u32 	%r34, %ctaid.x;
	mov.u32 	%r35, %ntid.x;
	mov.u32 	%r36, %tid.x;
	mad.lo.s32 	%r2, %r34, %r35, %r36;
	max.s32 	%r37, %r1, %r2;
	setp.ge.s32 	%p1, %r37, %r30;
	@%p1 bra 	$L__BB0_13;
	mul.lo.s32 	%r3, %r30, %r1;
	and.b32  	%r4, %r30, 7;
	setp.lt.u32 	%p2, %r30, 8;
	mov.b32 	%r99, 0;
	mov.u32 	%r104, %r99;
	@%p2 bra 	$L__BB0_4;
	and.b32  	%r99, %r30, 2147483640;
	neg.s32 	%r93, %r99;
	mul.wide.s32 	%rd16, %r30, 4;
	add.s64 	%rd3, %rd1, %rd16;
	shl.b32 	%r7, %r30, 3;
	mul.wide.s32 	%rd17, %r30, 8;
	add.s64 	%rd4, %rd1, %rd17;
	mul.wide.s32 	%rd18, %r30, 12;
	add.s64 	%rd5, %rd1, %rd18;
	mul.wide.s32 	%rd19, %r30, 16;
	add.s64 	%rd6, %rd1, %rd19;
	mul.wide.s32 	%rd20, %r30, 20;
	add.s64 	%rd7, %rd1, %rd20;
	mul.wide.s32 	%rd21, %r30, 24;
	add.s64 	%rd8, %rd1, %rd21;
	mul.wide.s32 	%rd22, %r30, 28;
	add.s64 	%rd9, %rd1, %rd22;
	mul.wide.u32 	%rd23, %r3, 4;
	add.s64 	%rd24, %rd23, %rd2;
	add.s64 	%rd66, %rd24, 16;
	mov.b32 	%r104, 0;
	mov.u32 	%r92, %r2;
$L__BB0_3:
	.pragma "nounroll";
	mul.wide.s32 	%rd25, %r92, 4;
	add.s64 	%rd26, %rd3, %rd25;
	add.s64 	%rd27, %rd4, %rd25;
	add.s64 	%rd28, %rd5, %rd25;
	add.s64 	%rd29, %rd6, %rd25;
	add.s64 	%rd30, %rd7, %rd25;
	add.s64 	%rd31, %rd8, %rd25;
	add.s64 	%rd32, %rd9, %rd25;
	add.s64 	%rd33, %rd1, %rd25;
	ld.global.u32 	%r41, [%rd66+-16];
	ld.global.u32 	%r42, [%rd33];
	mad.lo.s32 	%r43, %r42, %r41, %r104;
	ld.global.u32 	%r44, [%rd66+-12];
	ld.global.u32 	%r45, [%rd26];
	mad.lo.s32 	%r46, %r45, %r44, %r43;
	ld.global.u32 	%r47, [%rd66+-8];
	ld.global.u32 	%r48, [%rd27];
	mad.lo.s32 	%r49, %r48, %r47, %r46;
	ld.global.u32 	%r50, [%rd66+-4];
	ld.global.u32 	%r51, [%rd28];
	mad.lo.s32 	%r52, %r51, %r50, %r49;
	ld.global.u32 	%r53, [%rd66];
	ld.global.u32 	%r54, [%rd29];
	mad.lo.s32 	%r55, %r54, %r53, %r52;
	ld.global.u32 	%r56, [%rd66+4];
	ld.global.u32 	%r57, [%rd30];
	mad.lo.s32 	%r58, %r57, %r56, %r55;
	ld.global.u32 	%r59, [%rd66+8];
	ld.global.u32 	%r60, [%rd31];
	mad.lo.s32 	%r61, %r60, %r59, %r58;
	ld.global.u32 	%r62, [%rd66+12];
	ld.global.u32 	%r63, [%rd32];
	mad.lo.s32 	%r104, %r63, %r62, %r61;
	add.s32 	%r93, %r93, 8;
	add.s32 	%r92, %r92, %r7;
	add.s64 	%rd66, %rd66, 32;
	setp.ne.s32 	%p3, %r93, 0;
	@%p3 bra 	$L__BB0_3;
$L__BB0_4:
	setp.eq.s32 	%p4, %r4, 0;
	@%p4 bra 	$L__BB0_12;
	and.b32  	%r17, %r30, 3;
	setp.lt.u32 	%p5, %r4, 4;
	@%p5 bra 	$L__BB0_7;
	add.s32 	%r65, %r99, %r3;
	mul.wide.u32 	%rd34, %r65, 4;
	add.s64 	%rd35, %rd2, %rd34;
	ld.global.u32 	%r66, [%rd35];
	mad.lo.s32 	%r67, %r99, %r30, %r2;
	mul.wide.s32 	%rd36, %r67, 4;
	add.s64 	%rd37, %rd1, %rd36;
	ld.global.u32 	%r68, [%rd37];
	mad.lo.s32 	%r69, %r68, %r66, %r104;
	cvt.u64.u32 	%rd38, %r3;
	cvt.u64.u32 	%rd39, %r99;
	add.s64 	%rd40, %rd39, %rd38;
	shl.b64 	%rd41, %rd40, 2;
	add.s64 	%rd42, %rd2, %rd41;
	ld.global.u32 	%r70, [%rd42+4];
	mul.wide.s32 	%rd43, %r30, 4;
	add.s64 	%rd44, %rd37, %rd43;
	ld.global.u32 	%r71, [%rd44];
	mad.lo.s32 	%r72, %r71, %r70, %r69;
	ld.global.u32 	%r73, [%rd42+8];
	add.s64 	%rd45, %rd44, %rd43;
	ld.global.u32 	%r74, [%rd45];
	mad.lo.s32 	%r75, %r74, %r73, %r72;
	ld.global.u32 	%r76, [%rd42+12];
	add.s64 	%rd46, %rd45, %rd43;
	ld.global.u32 	%r77, [%rd46];
	mad.lo.s32 	%r104, %r77, %r76, %r75;
	add.s32 	%r99, %r99, 4;
$L__BB0_7:
	setp.eq.s32 	%p6, %r17, 0;
	@%p6 bra 	$L__BB0_12;
	setp.eq.s32 	%p7, %r17, 1;
	@%p7 bra 	$L__BB0_10;
	add.s32 	%r79, %r99, %r3;
	mul.wide.u32 	%rd47, %r79, 4;
	add.s64 	%rd48, %rd2, %rd47;
	ld.global.u32 	%r80, [%rd48];
	mad.lo.s32 	%r81, %r99, %r30, %r2;
	mul.wide.s32 	%rd49, %r81, 4;
	add.s64 	%rd50, %rd1, %rd49;
	ld.global.u32 	%r82, [%rd50];
	mad.lo.s32 	%r83, %r82, %r80, %r104;
	cvt.u64.u32 	%rd51, %r3;
	cvt.u64.u32 	%rd52, %r99;
	add.s64 	%rd53, %rd52, %rd51;
	shl.b64 	%rd54, %rd53, 2;
	add.s64 	%rd55, %rd2, %rd54;
	ld.global.u32 	%r84, [%rd55+4];
	mul.wide.s32 	%rd56, %r30, 4;
	add.s64 	%rd57, %rd50, %rd56;
	ld.global.u32 	%r85, [%rd57];
	mad.lo.s32 	%r104, %r85, %r84, %r83;
	add.s32 	%r99, %r99, 2;
$L__BB0_10:
	and.b32  	%r86, %r30, 1;
	setp.eq.b32 	%p8, %r86, 1;
	not.pred 	%p9, %p8;
	@%p9 bra 	$L__BB0_12;
	add.s32 	%r87, %r99, %r3;
	mul.wide.u32 	%rd58, %r87, 4;
	add.s64 	%rd59, %rd2, %rd58;
	ld.global.u32 	%r88, [%rd59];
	mad.lo.s32 	%r89, %r99, %r30, %r2;
	mul.wide.s32 	%rd60, %r89, 4;
	add.s64 	%rd61, %rd1, %rd60;
	ld.global.u32 	%r90, [%rd61];
	mad.lo.s32 	%r104, %r90, %r88, %r104;
$L__BB0_12:
	ld.param.u64 	%rd65, [_Z6MatmulPiS_S_i_param_2];
	add.s32 	%r91, %r3, %r2;
	cvta.to.global.u64 	%rd62, %rd65;
	mul.wide.s32 	%rd63, %r91, 4;
	add.s64 	%rd64, %rd62, %rd63;
	st.global.u32 	[%rd64], %r104;
$L__BB0_13:
	ret;

}


// ===== COMPILED SASS (sm_100) =====

	.target	sm_100

	.elftype	@"ET_EXEC"


//--------------------- .note.nv.tkinfo           --------------------------
	.section	.note.nv.tkinfo,"",@"SHT_NOTE"
	.sectionflags	@"SHF_NOTE_NV_TKINFO"
	.tkinfo
        /*0018*/ 	.word	0x00000002
        /*0030*/ 	.string	""
        /*0030*/ 	.string	"ptxas"
        /*0030*/ 	.string	"Cuda compilation tools, release 13.0, V13.0.88"
        /*0030*/ 	.string	"Build cuda_13.0.r13.0/compiler.36424714_0"
        /*0030*/ 	.string	"-arch sm_100 -m 64 "



//--------------------- .note.nv.cuinfo           --------------------------
	.section	.note.nv.cuinfo,"",@"SHT_NOTE"
	.sectionflags	@"SHF_NOTE_NV_CUINFO"
        /*0018*/ 	.short	0x0002
        /*001a*/ 	.short	0x0064
        /*001c*/ 	.short	0x0082
	.zero		2


//--------------------- .nv.info                  --------------------------
	.section	.nv.info,"",@"SHT_CUDA_INFO"
	.align	4


	//----- nvinfo : EIATTR_REGCOUNT
	.align		4
        /*0000*/ 	.byte	0x04, 0x2f
        /*0002*/ 	.short	(.L_1 - .L_0)
	.align		4
.L_0:
        /*0004*/ 	.word	index@(_Z6MatmulPiS_S_i)
        /*0008*/ 	.word	0x0000001e


	//----- nvinfo : EIATTR_FRAME_SIZE
	.align		4
.L_1:
        /*000c*/ 	.byte	0x04, 0x11
        /*000e*/ 	.short	(.L_3 - .L_2)
	.align		4
.L_2:
        /*0010*/ 	.word	index@(_Z6MatmulPiS_S_i)
        /*0014*/ 	.word	0x00000000


	//----- nvinfo : EIATTR_MIN_STACK_SIZE
	.align		4
.L_3:
        /*0018*/ 	.byte	0x04, 0x12
        /*001a*/ 	.short	(.L_5 - .L_4)
	.align		4
.L_4:
        /*001c*/ 	.word	index@(_Z6MatmulPiS_S_i)
        /*0020*/ 	.word	0x00000000
.L_5:


//--------------------- .nv.compat                --------------------------
	.section	.nv.compat,"",@"SHT_CUDA_COMPAT_INFO"
	.align	4
        /*0000*/ 	.byte	0x02, 0x09, 0x00, 0x00, 0x02, 0x02, 0x01, 0x00, 0x02, 0x05, 0x05, 0x00, 0x03, 0x07, 0x01, 0x01
        /*0010*/ 	.byte	0x02, 0x03, 0x00, 0x00, 0x02, 0x06, 0x01, 0x00, 0x04, 0x0b, 0x08, 0x00, 0x09, 0x00, 0x00, 0x00
        /*0020*/ 	.byte	0x00, 0x00, 0x00, 0x00


//--------------------- .nv.info._Z6MatmulPiS_S_i --------------------------
	.section	.nv.info._Z6MatmulPiS_S_i,"",@"SHT_CUDA_INFO"
	.sectionflags	@""
	.align	4


	//----- nvinfo : EIATTR_CUDA_API_VERSION
	.align		4
        /*0000*/ 	.byte	0x04, 0x37
        /*0002*/ 	.short	(.L_7 - .L_6)
.L_6:
        /*0004*/ 	.word	0x00000082


	//----- nvinfo : EIATTR_KPARAM_INFO
	.align		4
.L_7:
        /*0008*/ 	.byte	0x04, 0x17
        /*000a*/ 	.short	(.L_9 - .L_8)
.L_8:
        /*000c*/ 	.word	0x00000000
        /*0010*/ 	.short	0x0003
        /*0012*/ 	.short	0x0018
        /*0014*/ 	.byte	0x00, 0xf0, 0x11, 0x00


	//----- nvinfo : EIATTR_KPARAM_INFO
	.align		4
.L_9:
        /*0018*/ 	.byte	0x04, 0x17
        /*001a*/ 	.short	(.L_11 - .L_10)
.L_10:
        /*001c*/ 	.word	0x00000000
        /*0020*/ 	.short	0x0002
        /*0022*/ 	.short	0x0010
        /*0024*/ 	.byte	0x00, 0xf5, 0x21, 0x00


	//----- nvinfo : EIATTR_KPARAM_INFO
	.align		4
.L_11:
        /*0028*/ 	.byte	0x04, 0x17
        /*002a*/ 	.short	(.L_13 - .L_12)
.L_12:
        /*002c*/ 	.word	0x00000000
        /*0030*/ 	.short	0x0001
        /*0032*/ 	.short	0x0008
        /*0034*/ 	.byte	0x00, 0xf5, 0x21, 0x00


	//----- nvinfo : EIATTR_KPARAM_INFO
	.align		4
.L_13:
        /*0038*/ 	.byte	0x04, 0x17
        /*003a*/ 	.short	(.L_15 - .L_14)
.L_14:
        /*003c*/ 	.word	0x00000000
        /*0040*/ 	.short	0x0000
        /*0042*/ 	.short	0x0000
        /*0044*/ 	.byte	0x00, 0xf5, 0x21, 0x00


	//----- nvinfo : EIATTR_SPARSE_MMA_MASK
	.align		4
.L_15:
        /*0048*/ 	.byte	0x03, 0x50
        /*004a*/ 	.short	0x0000


	//----- nvinfo : EIATTR_MAXREG_COUNT
	.align		4
        /*004c*/ 	.byte	0x03, 0x1b
        /*004e*/ 	.short	0x00ff


	//----- nvinfo : EIATTR_MERCURY_ISA_VERSION
	.align		4
        /*0050*/ 	.byte	0x03, 0x5f
        /*0052*/ 	.short	0x0101


	//----- nvinfo : EIATTR_VRC_CTA_INIT_COUNT
	.align		4
        /*0054*/ 	.byte	0x02, 0x4a
	.zero		1
	.zero		1


	//----- nvinfo : EIATTR_EXIT_INSTR_OFFSETS
	.align		4
        /*0058*/ 	.byte	0x04, 0x1c
        /*005a*/ 	.short	(.L_17 - .L_16)


	//   ....[0]....
.L_16:
        /*005c*/ 	.word	0x000000c0


	//   ....[1]....
        /*0060*/ 	.word	0x00000a90


	//----- nvinfo : EIATTR_CBANK_PARAM_SIZE
	.align		4
.L_17:
        /*0064*/ 	.byte	0x03, 0x19
        /*0066*/ 	.short	0x001c


	//----- nvinfo : EIATTR_PARAM_CBANK
	.align		4
        /*0068*/ 	.byte	0x04, 0x0a
        /*006a*/ 	.short	(.L_19 - .L_18)
	.align		4
.L_18:
        /*006c*/ 	.word	index@(.nv.constant0._Z6MatmulPiS_S_i)
        /*0070*/ 	.short	0x0380
        /*0072*/ 	.short	0x001c


	//----- nvinfo : EIATTR_SW_WAR
	.align		4
.L_19:
        /*0074*/ 	.byte	0x04, 0x36
        /*0076*/ 	.short	(.L_21 - .L_20)
.L_20:
        /*0078*/ 	.word	0x00000008
.L_21:


//--------------------- .nv.callgraph             --------------------------
	.section	.nv.callgraph,"",@"SHT_CUDA_CALLGRAPH"
	.align	4
	.sectionentsize	8
	.align		4
        /*0000*/ 	.word	0x00000000
	.align		4
        /*0004*/ 	.word	0xffffffff
	.align		4
        /*0008*/ 	.word	0x00000000
	.align		4
        /*000c*/ 	.word	0xfffffffe
	.align		4
        /*0010*/ 	.word	0x00000000
	.align		4
        /*0014*/ 	.word	0xfffffffd
	.align		4
        /*0018*/ 	.word	0x00000000
	.align		4
        /*001c*/ 	.word	0xfffffffc


//--------------------- .text._Z6MatmulPiS_S_i    --------------------------
	.section	.text._Z6MatmulPiS_S_i,"ax",@progbits
	.align	128
        .global         _Z6MatmulPiS_S_i
        .type           _Z6MatmulPiS_S_i,@function
        .size           _Z6MatmulPiS_S_i,(.L_x_5 - _Z6MatmulPiS_S_i)
        .other          _Z6MatmulPiS_S_i,@"STO_CUDA_ENTRY STV_DEFAULT"
_Z6MatmulPiS_S_i:
.text._Z6MatmulPiS_S_i:
[----:B------:R-:W-:Y:S01]  /*0000*/  LDC R1, c[0x0][0x37c] ;  /* 0x0000df00ff017b82 */ /* 0x000fe20000000800 */
[----:B------:R-:W0:Y:S07]  /*0010*/  S2R R0, SR_TID.Y ;  /* 0x0000000000007919 */ /* 0x000e2e0000002200 */
[----:B------:R-:W0:Y:S01]  /*0020*/  S2UR UR4, SR_CTAID.Y ;  /* 0x00000000000479c3 */ /* 0x000e220000002600 */
[----:B------:R-:W1:Y:S01]  /*0030*/  LDCU UR20, c[0x0][0x398] ;  /* 0x00007300ff1477ac */ /* 0x000e620008000800 */
[----:B------:R-:W2:Y:S06]  /*0040*/  S2R R3, SR_TID.X ;  /* 0x0000000000037919 */ /* 0x000eac0000002100 */
[----:B------:R-:W0:Y:S08]  /*0050*/  LDC R13, c[0x0][0x364] ;  /* 0x0000d900ff0d7b82 */ /* 0x000e300000000800 */
[----:B------:R-:W2:Y:S08]  /*0060*/  S2UR UR5, SR_CTAID.X ;  /* 0x00000000000579c3 */ /* 0x000eb00000002500 */
[----:B------:R-:W2:Y:S01]  /*0070*/  LDC R2, c[0x0][0x360] ;  /* 0x0000d800ff027b82 */ /* 0x000ea20000000800 */
[----:B0-----:R-:W-:-:S02]  /*0080*/  IMAD R13, R13, UR4, R0 ;  /* 0x000000040d0d7c24 */ /* 0x001fc4000f8e0200 */
[----:B--2---:R-:W-:-:S05]  /*0090*/  IMAD R0, R2, UR5, R3 ;  /* 0x0000000502007c24 */ /* 0x004fca000f8e0203 */
[----:B------:R-:W-:-:S04]  /*00a0*/  VIMNMX R2, PT, PT, R13, R0, !PT ;  /* 0x000000000d027248 */ /* 0x000fc80007fe0100 */
[----:B-1----:R-:W-:-:S13]  /*00b0*/  ISETP.GE.AND P0, PT, R2, UR20, PT ;  /* 0x0000001402007c0c */ /* 0x002fda000bf06270 */
[----:B------:R-:W-:Y:S05]  /*00c0*/  @P0 EXIT ;  /* 0x000000000000094d */ /* 0x000fea0003800000 */
[----:B------:R-:W-:Y:S01]  /*00d0*/  UISETP.GE.U32.AND UP0, UPT, UR20, 0x8, UPT ;  /* 0x000000081400788c */ /* 0x000fe2000bf06070 */
[----:B------:R-:W-:Y:S02]  /*00e0*/  HFMA2 R12, -RZ, RZ, 0, 0 ;  /* 0x00000000ff0c7431 */ /* 0x000fe400000001ff */
[----:B------:R-:W-:Y:S01]  /*00f0*/  IMAD R13, R13, UR20, RZ ;  /* 0x000000140d0d7c24 */ /* 0x000fe2000f8e02ff */
[----:B------:R-:W-:Y:S01]  /*0100*/  UMOV UR4, URZ ;  /* 0x000000ff00047c82 */ /* 0x000fe20008000000 */
[----:B------:R-:W0:Y:S04]  /*0110*/  LDCU.64 UR18, c[0x0][0x358] ;  /* 0x00006b00ff1277ac */ /* 0x000e280008000a00 */
[----:B------:R-:W-:Y:S05]  /*0120*/  BRA.U !UP0, `(.L_x_0) ;  /* 0x0000000508047547 */ /* 0x000fea000b800000 */
[----:B------:R-:W1:Y:S01]  /*0130*/  LDCU.128 UR24, c[0x0][0x380] ;  /* 0x00007000ff1877ac */ /* 0x000e620008000c00 */
[----:B------:R-:W-:Y:S02]  /*0140*/  MOV R12, RZ ;  /* 0x000000ff000c7202 */ /* 0x000fe40000000f00 */
[----:B------:R-:W-:Y:S01]  /*0150*/  MOV R14, R0 ;  /* 0x00000000000e7202 */ /* 0x000fe20000000f00 */
[----:B------:R-:W-:-:S04]  /*0160*/  ULOP3.LUT UR4, UR20, 0x7ffffff8, URZ, 0xc0, !UPT ;  /* 0x7ffffff814047892 */ /* 0x000fc8000f8ec0ff */
[----:B------:R-:W-:Y:S01]  /*0170*/  UIADD3 UR5, UPT, UPT, -UR4, URZ, URZ ;  /* 0x000000ff04057290 */ /* 0x000fe2000fffe1ff */
[----:B-1----:R-:W-:Y:S01]  /*0180*/  MOV R2, UR24 ;  /* 0x0000001800027c02 */ /* 0x002fe20008000f00 */
[----:B------:R-:W-:Y:S01]  /*0190*/  UIMAD.WIDE UR6, UR20, 0x8, UR26 ;  /* 0x00000008140678a5 */ /* 0x000fe2000f8e021a */
[----:B------:R-:W-:Y:S01]  /*01a0*/  MOV R3, UR25 ;  /* 0x0000001900037c02 */ /* 0x000fe20008000f00 */
[----:B------:R-:W-:Y:S02]  /*01b0*/  UIMAD.WIDE UR8, UR20, 0xc, UR26 ;  /* 0x0000000c140878a5 */ /* 0x000fe4000f8e021a */
[----:B------:R-:W-:Y:S01]  /*01c0*/  UIMAD.WIDE UR10, UR20, 0x10, UR26 ;  /* 0x00000010140a78a5 */ /* 0x000fe2000f8e021a */
[----:B------:R-:W-:Y:S01]  /*01d0*/  IMAD.WIDE.U32 R2, R13, 0x4, R2 ;  /* 0x000000040d027825 */ /* 0x000fe200078e0002 */
[----:B------:R-:W-:Y:S02]  /*01e0*/  UIMAD.WIDE UR12, UR20, 0x14, UR26 ;  /* 0x00000014140c78a5 */ /* 0x000fe4000f8e021a */
[----:B------:R-:W-:Y:S01]  /*01f0*/  UIMAD.WIDE UR14, UR20, 0x18, UR26 ;  /* 0x00000018140e78a5 */ /* 0x000fe2000f8e021a */
[----:B------:R-:W-:Y:S01]  /*0200*/  IADD3 R2, P0, PT, R2, 0x10, RZ ;  /* 0x0000001002027810 */ /* 0x000fe20007f1e0ff */
[----:B------:R-:W-:-:S03]  /*0210*/  UIMAD.WIDE UR16, UR20, 0x1c, UR26 ;  /* 0x0000001c141078a5 */ /* 0x000fc6000f8e021a */
[----:B------:R-:W-:-:S09]  /*0220*/  IADD3.X R3, PT, PT, RZ, R3, RZ, P0, !PT ;  /* 0x00000003ff037210 */ /* 0x000fd200007fe4ff */
.L_x_1:
[----:B------:R-:W-:Y:S01]  /*0230*/  UIMAD.WIDE UR22, UR20, 0x4, UR26 ;  /* 0x00000004141678a5 */ /* 0x000fe2000f8e021a */
[----:B------:R-:W-:Y:S02]  /*0240*/  IMAD.MOV.U32 R23, RZ, RZ, 0x4 ;  /* 0x00000004ff177424 */ /* 0x000fe400078e00ff */
[----:B------:R-:W-:Y:S01]  /*0250*/  HFMA2 R11, -RZ, RZ, 0, 2.384185791015625e-07 ;  /* 0x00000004ff0b7431 */ /* 0x000fe200000001ff */
[----:B------:R-:W-:Y:S01]  /*0260*/  MOV R25, 0x4 ;  /* 0x0000000400197802 */ /* 0x000fe20000000f00 */
[----:B0-----:R-:W2:Y:S01]  /*0270*/  LDG.E R21, desc[UR18][R2.64+-0x10] ;  /* 0xfffff01202157981 */ /* 0x001ea2000c1e1900 */
[C---:B------:R-:W-:Y:S01]  /*0280*/  IMAD.WIDE R22, R14.reuse, R23, UR26 ;  /* 0x0000001a0e167e25 */ /* 0x040fe2000f8e0217 */
[----:B------:R-:W-:Y:S02]  /*0290*/  MOV R8, UR22 ;  /* 0x0000001600087c02 */ /* 0x000fe40008000f00 */
[----:B------:R-:W-:Y:S01]  /*02a0*/  MOV R9, UR23 ;  /* 0x0000001700097c02 */ /* 0x000fe20008000f00 */
[----:B------:R-:W3:Y:S02]  /*02b0*/  LDG.E R19, desc[UR18][R2.64+-0xc] ;  /* 0xfffff41202137981 */ /* 0x000ee4000c1e1900 */
[----:B------:R-:W-:-:S02]  /*02c0*/  IMAD.WIDE R8, R14, 0x4, R8 ;  /* 0x000000040e087825 */ /* 0x000fc400078e0208 */
[----:B------:R-:W2:Y:S01]  /*02d0*/  LDG.E R22, desc[UR18][R22.64] ;  /* 0x0000001216167981 */ /* 0x000ea2000c1e1900 */
[----:B------:R-:W-:Y:S01]  /*02e0*/  MOV R5, 0x4 ;  /* 0x0000000400057802 */ /* 0x000fe20000000f00 */
[C---:B------:R-:W-:Y:S02]  /*02f0*/  IMAD.WIDE R24, R14.reuse, R25, UR6 ;  /* 0x000000060e187e25 */ /* 0x040fe4000f8e0219 */
[----:B------:R0:W3:Y:S02]  /*0300*/  LDG.E R20, desc[UR18][R8.64] ;  /* 0x0000001208147981 */ /* 0x0000e4000c1e1900 */
[----:B------:R-:W-:Y:S02]  /*0310*/  IMAD.WIDE R10, R14, R11, UR8 ;  /* 0x000000080e0a7e25 */ /* 0x000fe4000f8e020b */
[----:B------:R-:W4:Y:S04]  /*0320*/  LDG.E R18, desc[UR18][R24.64] ;  /* 0x0000001218127981 */ /* 0x000f28000c1e1900 */
[----:B------:R-:W4:Y:S01]  /*0330*/  LDG.E R17, desc[UR18][R2.64+-0x8] ;  /* 0xfffff81202117981 */ /* 0x000f22000c1e1900 */
[----:B0-----:R-:W-:-:S02]  /*0340*/  HFMA2 R9, -RZ, RZ, 0, 2.384185791015625e-07 ;  /* 0x00000004ff097431 */ /* 0x001fc400000001ff */
[----:B------:R-:W-:Y:S01]  /*0350*/  IMAD.MOV.U32 R7, RZ, RZ, 0x4 ;  /* 0x00000004ff077424 */ /* 0x000fe200078e00ff */
[----:B------:R0:W5:Y:S01]  /*0360*/  LDG.E R16, desc[UR18][R10.64] ;  /* 0x000000120a107981 */ /* 0x000162000c1e1900 */
[----:B------:R-:W-:-:S03]  /*0370*/  IMAD.WIDE R4, R14, R5, UR10 ;  /* 0x0000000a0e047e25 */ /* 0x000fc6000f8e0205 */
[----:B------:R-:W5:Y:S01]  /*0380*/  LDG.E R15, desc[UR18][R2.64+-0x4] ;  /* 0xfffffc12020f7981 */ /* 0x000f62000c1e1900 */
[C---:B------:R-:W-:Y:S01]  /*0390*/  IMAD.WIDE R6, R14.reuse, R7, UR12 ;  /* 0x0000000c0e067e25 */ /* 0x040fe2000f8e0207 */
[----:B------:R-:W-:Y:S02]  /*03a0*/  MOV R27, 0x4 ;  /* 0x00000004001b7802 */ /* 0x000fe40000000f00 */
[----:B------:R1:W5:Y:S01]  /*03b0*/  LDG.E R4, desc[UR18][R4.64] ;  /* 0x0000001204047981 */ /* 0x000362000c1e1900 */
[----:B------:R-:W-:-:S03]  /*03c0*/  IMAD.WIDE R8, R14, R9, UR14 ;  /* 0x0000000e0e087e25 */ /* 0x000fc6000f8e0209 */
[----:B------:R-:W5:Y:S01]  /*03d0*/  LDG.E R23, desc[UR18][R2.64] ;  /* 0x0000001202177981 */ /* 0x000f62000c1e1900 */
[----:B0-----:R-:W-:-:S03]  /*03e0*/  IMAD.WIDE R10, R14, R27, UR16 ;  /* 0x000000100e0a7e25 */ /* 0x001fc6000f8e021b */
[----:B------:R-:W5:Y:S04]  /*03f0*/  LDG.E R7, desc[UR18][R6.64] ;  /* 0x0000001206077981 */ /* 0x000f68000c1e1900 */
[----:B------:R-:W5:Y:S04]  /*0400*/  LDG.E R24, desc[UR18][R2.64+0x4] ;  /* 0x0000041202187981 */ /* 0x000f68000c1e1900 */
[----:B------:R-:W5:Y:S04]  /*0410*/  LDG.E R8, desc[UR18][R8.64] ;  /* 0x0000001208087981 */ /* 0x000f68000c1e1900 */
[----:B------:R-:W5:Y:S04]  /*0420*/  LDG.E R25, desc[UR18][R2.64+0x8] ;  /* 0x0000081202197981 */ /* 0x000f68000c1e1900 */
[----:B------:R-:W5:Y:S04]  /*0430*/  LDG.E R10, desc[UR18][R10.64] ;  /* 0x000000120a0a7981 */ /* 0x000f68000c1e1900 */
[----:B------:R0:W5:Y:S01]  /*0440*/  LDG.E R27, desc[UR18][R2.64+0xc] ;  /* 0x00000c12021b7981 */ /* 0x000162000c1e1900 */
[----:B------:R-:W-:-:S04]  /*0450*/  UIADD3 UR5, UPT, UPT, UR5, 0x8, URZ ;  /* 0x0000000805057890 */ /* 0x000fc8000fffe0ff */
[----:B------:R-:W-:Y:S01]  /*0460*/  UISETP.NE.AND UP0, UPT, UR5, URZ, UPT ;  /* 0x000000ff0500728c */ /* 0x000fe2000bf05270 */
[----:B-1----:R-:W-:Y:S02]  /*0470*/  MOV R5, UR20 ;  /* 0x0000001400057c02 */ /* 0x002fe40008000f00 */
[----:B0-----:R-:W-:Y:S02]  /*0480*/  IADD3 R2, P0, PT, R2, 0x20, RZ ;  /* 0x0000002002027810 */ /* 0x001fe40007f1e0ff */
[----:B------:R-:W-:Y:S02]  /*0490*/  LEA R14, R5, R14, 0x3 ;  /* 0x0000000e050e7211 */ /* 0x000fe400078e18ff */
[----:B------:R-:W-:Y:S01]  /*04a0*/  IADD3.X R3, PT, PT, RZ, R3, RZ, P0, !PT ;  /* 0x00000003ff037210 */ /* 0x000fe200007fe4ff */
[----:B--2---:R-:W-:-:S04]  /*04b0*/  IMAD R21, R21, R22, R12 ;  /* 0x0000001615157224 */ /* 0x004fc800078e020c */
[----:B---3--:R-:W-:-:S04]  /*04c0*/  IMAD R19, R19, R20, R21 ;  /* 0x0000001413137224 */ /* 0x008fc800078e0215 */
[----:B----4-:R-:W-:-:S04]  /*04d0*/  IMAD R17, R17, R18, R19 ;  /* 0x0000001211117224 */ /* 0x010fc800078e0213 */
[----:B-----5:R-:W-:-:S04]  /*04e0*/  IMAD R15, R15, R16, R17 ;  /* 0x000000100f0f7224 */ /* 0x020fc800078e0211 */
[----:B------:R-:W-:-:S04]  /*04f0*/  IMAD R4, R23, R4, R15 ;  /* 0x0000000417047224 */ /* 0x000fc800078e020f */
[----:B------:R-:W-:-:S04]  /*0500*/  IMAD R4, R24, R7, R4 ;  /* 0x0000000718047224 */ /* 0x000fc800078e0204 */
[----:B------:R-:W-:-:S04]  /*0510*/  IMAD R4, R25, R8, R4 ;  /* 0x0000000819047224 */ /* 0x000fc800078e0204 */
[----:B------:R-:W-:Y:S01]  /*0520*/  IMAD R12, R27, R10, R4 ;  /* 0x0000000a1b0c7224 */ /* 0x000fe200078e0204 */
[----:B------:R-:W-:Y:S06]  /*0530*/  BRA.U UP0, `(.L_x_1) ;  /* 0xfffffffd003c7547 */ /* 0x000fec000b83ffff */
.L_x_0:
[----:B------:R-:W-:-:S04]  /*0540*/  ULOP3.LUT UR6, UR20, 0x7, URZ, 0xc0, !UPT ;  /* 0x0000000714067892 */ /* 0x000fc8000f8ec0ff */
[----:B------:R-:W-:-:S09]  /*0550*/  UISETP.NE.AND UP0, UPT, UR6, URZ, UPT ;  /* 0x000000ff0600728c */ /* 0x000fd2000bf05270 */
[----:B------:R-:W-:Y:S05]  /*0560*/  BRA.U !UP0, `(.L_x_2) ;  /* 0x0000000508387547 */ /* 0x000fea000b800000 */
[----:B------:R-:W-:Y:S02]  /*0570*/  UISETP.GE.U32.AND UP0, UPT, UR6, 0x4, UPT ;  /* 0x000000040600788c */ /* 0x000fe4000bf06070 */
[----:B------:R-:W-:-:S04]  /*0580*/  ULOP3.LUT UR5, UR20, 0x3, URZ, 0xc0, !UPT ;  /* 0x0000000314057892 */ /* 0x000fc8000f8ec0ff */
[----:B------:R-:W-:-:S03]  /*0590*/  UISETP.NE.AND UP1, UPT, UR5, URZ, UPT ;  /* 0x000000ff0500728c */ /* 0x000fc6000bf25270 */
[----:B------:R-:W-:Y:S08]  /*05a0*/  BRA.U !UP0, `(.L_x_3) ;  /* 0x00000001087c7547 */ /* 0x000ff0000b800000 */
[----:B------:R-:W1:Y:S01]  /*05b0*/  LDC.64 R6, c[0x0][0x388] ;  /* 0x0000e200ff067b82 */ /* 0x000e620000000a00 */
[----:B------:R-:W2:Y:S01]  /*05c0*/  LDCU.64 UR6, c[0x0][0x380] ;  /* 0x00007000ff0677ac */ /* 0x000ea20008000a00 */
[----:B------:R-:W-:Y:S01]  /*05d0*/  IMAD.U32 R9, RZ, RZ, UR4 ;  /* 0x00000004ff097e24 */ /* 0x000fe2000f8e00ff */
[C---:B------:R-:W-:Y:S02]  /*05e0*/  IADD3 R3, PT, PT, R13.reuse, UR4, RZ ;  /* 0x000000040d037c10 */ /* 0x040fe4000fffe0ff */
[----:B------:R-:W-:Y:S01]  /*05f0*/  IADD3 R10, P0, PT, R13, UR4, RZ ;  /* 0x000000040d0a7c10 */ /* 0x000fe2000ff1e0ff */
[----:B------:R-:W-:Y:S01]  /*0600*/  IMAD R9, R9, UR20, R0 ;  /* 0x0000001409097c24 */ /* 0x000fe2000f8e0200 */
[----:B------:R-:W-:Y:S01]  /*0610*/  MOV R11, UR20 ;  /* 0x00000014000b7c02 */ /* 0x000fe20008000f00 */
[----:B------:R-:W3:Y:S01]  /*0620*/  LDC.64 R4, c[0x0][0x380] ;  /* 0x0000e000ff047b82 */ /* 0x000ee20000000a00 */
[----:B------:R-:W-:Y:S01]  /*0630*/  MOV R15, UR20 ;  /* 0x00000014000f7c02 */ /* 0x000fe20008000f00 */
[----:B-1----:R-:W-:Y:S01]  /*0640*/  IMAD.WIDE R6, R9, 0x4, R6 ;  /* 0x0000000409067825 */ /* 0x002fe200078e0206 */
[----:B------:R-:W-:-:S05]  /*0650*/  MOV R9, UR20 ;  /* 0x0000001400097c02 */ /* 0x000fca0008000f00 */
[----:B------:R-:W-:Y:S02]  /*0660*/  IMAD.WIDE R8, R9, 0x4, R6 ;  /* 0x0000000409087825 */ /* 0x000fe400078e0206 */
[----:B0-----:R-:W4:Y:S02]  /*0670*/  LDG.E R6, desc[UR18][R6.64] ;  /* 0x0000001206067981 */ /* 0x001f24000c1e1900 */
[----:B---3--:R-:W-:Y:S01]  /*0680*/  IMAD.WIDE.U32 R4, R3, 0x4, R4 ;  /* 0x0000000403047825 */ /* 0x008fe200078e0004 */
[----:B------:R-:W-:Y:S01]  /*0690*/  IADD3.X R3, PT, PT, RZ, RZ, RZ, P0, !PT ;  /* 0x000000ffff037210 */ /* 0x000fe200007fe4ff */
[----:B------:R-:W3:Y:S01]  /*06a0*/  LDG.E R17, desc[UR18][R8.64] ;  /* 0x0000001208117981 */ /* 0x000ee2000c1e1900 */
[----:B--2---:R-:W-:-:S03]  /*06b0*/  LEA R2, P0, R10, UR6, 0x2 ;  /* 0x000000060a027c11 */ /* 0x004fc6000f8010ff */
[----:B------:R-:W4:Y:S01]  /*06c0*/  LDG.E R5, desc[UR18][R4.64] ;  /* 0x0000001204057981 */ /* 0x000f22000c1e1900 */
[----:B------:R-:W-:Y:S01]  /*06d0*/  LEA.HI.X R3, R10, UR7, R3, 0x2, P0 ;  /* 0x000000070a037c11 */ /* 0x000fe200080f1403 */
[----:B------:R-:W-:-:S04]  /*06e0*/  IMAD.WIDE R10, R11, 0x4, R8 ;  /* 0x000000040b0a7825 */ /* 0x000fc800078e0208 */
[----:B------:R-:W3:Y:S01]  /*06f0*/  LDG.E R16, desc[UR18][R2.64+0x4] ;  /* 0x0000041202107981 */ /* 0x000ee2000c1e1900 */
[----:B------:R-:W-:-:S03]  /*0700*/  IMAD.WIDE R14, R15, 0x4, R10 ;  /* 0x000000040f0e7825 */ /* 0x000fc600078e020a */
[----:B------:R-:W2:Y:S04]  /*0710*/  LDG.E R19, desc[UR18][R10.64] ;  /* 0x000000120a137981 */ /* 0x000ea8000c1e1900 */
[----:B------:R-:W2:Y:S04]  /*0720*/  LDG.E R18, desc[UR18][R2.64+0x8] ;  /* 0x0000081202127981 */ /* 0x000ea8000c1e1900 */
[----:B------:R-:W5:Y:S04]  /*0730*/  LDG.E R20, desc[UR18][R2.64+0xc] ;  /* 0x00000c1202147981 */ /* 0x000f68000c1e1900 */
[----:B------:R-:W5:Y:S01]  /*0740*/  LDG.E R14, desc[UR18][R14.64] ;  /* 0x000000120e0e7981 */ /* 0x000f62000c1e1900 */
[----:B------:R-:W-:Y:S01]  /*0750*/  UIADD3 UR4, UPT, UPT, UR4, 0x4, URZ ;  /* 0x0000000404047890 */ /* 0x000fe2000fffe0ff */
[----:B----4-:R-:W-:-:S04]  /*0760*/  IMAD R5, R5, R6, R12 ;  /* 0x0000000605057224 */ /* 0x010fc800078e020c */
[----:B---3--:R-:W-:-:S04]  /*0770*/  IMAD R5, R16, R17, R5 ;  /* 0x0000001110057224 */ /* 0x008fc800078e0205 */
[----:B--2---:R-:W-:-:S04]  /*0780*/  IMAD R5, R18, R19, R5 ;  /* 0x0000001312057224 */ /* 0x004fc800078e0205 */
[----:B-----5:R-:W-:-:S07]  /*0790*/  IMAD R12, R20, R14, R5 ;  /* 0x0000000e140c7224 */ /* 0x020fce00078e0205 */
.L_x_3:
[----:B------:R-:W-:Y:S05]  /*07a0*/  BRA.U !UP1, `(.L_x_2) ;  /* 0x0000000109a87547 */ /* 0x000fea000b800000 */
[----:B------:R-:W-:Y:S01]  /*07b0*/  UISETP.NE.AND UP0, UPT, UR5, 0x1, UPT ;  /* 0x000000010500788c */ /* 0x000fe2000bf05270 */
[----:B------:R-:W-:Y:S01]  /*07c0*/  MOV R7, UR4 ;  /* 0x0000000400077c02 */ /* 0x000fe20008000f00 */
[----:B------:R-:W-:Y:S02]  /*07d0*/  ULOP3.LUT UR5, UR20, 0x1, URZ, 0xc0, !UPT ;  /* 0x0000000114057892 */ /* 0x000fe4000f8ec0ff */
[----:B------:R-:W-:Y:S02]  /*07e0*/  MOV R15, UR20 ;  /* 0x00000014000f7c02 */ /* 0x000fe40008000f00 */
[----:B------:R-:W-:Y:S01]  /*07f0*/  UISETP.NE.U32.AND UP1, UPT, UR5, 0x1, UPT ;  /* 0x000000010500788c */ /* 0x000fe2000bf25070 */
[----:B------:R-:W-:-:S04]  /*0800*/  PLOP3.LUT P1, PT, PT, PT, UP0, 0x80, 0x8 ;  /* 0x000000000008781c */ /* 0x000fc80003f2f008 */
[----:B------:R-:W1:Y:S01]  /*0810*/  @UP0 LDCU.128 UR8, c[0x0][0x380] ;  /* 0x00007000ff0807ac */ /* 0x000e620008000c00 */
[----:B------:R-:W-:Y:S01]  /*0820*/  PLOP3.LUT P0, PT, PT, PT, UP1, 0x80, 0x8 ;  /* 0x000000000008781c */ /* 0x000fe20003f0f018 */
[----:B------:R-:W2:Y:S04]  /*0830*/  @UP0 LDCU.64 UR6, c[0x0][0x380] ;  /* 0x00007000ff0607ac */ /* 0x000ea80008000a00 */
[----:B------:R-:W3:Y:S03]  /*0840*/  @!UP1 LDCU.128 UR12, c[0x0][0x380] ;  /* 0x00007000ff0c97ac */ /* 0x000ee60008000c00 */
[C---:B------:R-:W-:Y:S02]  /*0850*/  @P1 IADD3 R3, PT, PT, R13.reuse, UR4, RZ ;  /* 0x000000040d031c10 */ /* 0x040fe4000fffe0ff */
[----:B------:R-:W-:Y:S01]  /*0860*/  @P1 IADD3 R6, P2, PT, R13, UR4, RZ ;  /* 0x000000040d061c10 */ /* 0x000fe2000ff5e0ff */
[----:B------:R-:W-:Y:S01]  /*0870*/  @UP0 UIADD3 UR4, UPT, UPT, UR4, 0x2, URZ ;  /* 0x0000000204040890 */ /* 0x000fe2000fffe0ff */
[----:B-1----:R-:W-:Y:S01]  /*0880*/  MOV R11, UR9 ;  /* 0x00000009000b7c02 */ /* 0x002fe20008000f00 */
[----:B------:R-:W-:Y:S01]  /*0890*/  IMAD.U32 R10, RZ, RZ, UR8 ;  /* 0x00000008ff0a7e24 */ /* 0x000fe2000f8e00ff */
[----:B------:R-:W-:-:S02]  /*08a0*/  MOV R4, UR10 ;  /* 0x0000000a00047c02 */ /* 0x000fc40008000f00 */
[----:B------:R-:W-:Y:S01]  /*08b0*/  MOV R5, UR11 ;  /* 0x0000000b00057c02 */ /* 0x000fe20008000f00 */
[----:B------:R-:W-:-:S04]  /*08c0*/  @P1 IMAD.WIDE.U32 R10, R3, 0x4, R10 ;  /* 0x00000004030a1825 */ /* 0x000fc800078e000a */
[----:B------:R-:W-:Y:S01]  /*08d0*/  @P1 IMAD R3, R7, UR20, R0 ;  /* 0x0000001407031c24 */ /* 0x000fe2000f8e0200 */
[----:B------:R-:W-:Y:S01]  /*08e0*/  @P1 IADD3.X R7, PT, PT, RZ, RZ, RZ, P2, !PT ;  /* 0x000000ffff071210 */ /* 0x000fe200017fe4ff */
[----:B------:R-:W-:Y:S01]  /*08f0*/  IMAD.U32 R19, RZ, RZ, UR4 ;  /* 0x00000004ff137e24 */ /* 0x000fe2000f8e00ff */
[C---:B--2---:R-:W-:Y:S01]  /*0900*/  @P1 LEA R2, P2, R6.reuse, UR6, 0x2 ;  /* 0x0000000606021c11 */ /* 0x044fe2000f8410ff */
[----:B------:R-:W-:Y:S01]  /*0910*/  @P1 IMAD.WIDE R4, R3, 0x4, R4 ;  /* 0x0000000403041825 */ /* 0x000fe200078e0204 */
[----:B------:R-:W-:Y:S01]  /*0920*/  @!P0 IADD3 R17, PT, PT, R13, UR4, RZ ;  /* 0x000000040d118c10 */ /* 0x000fe2000fffe0ff */
[----:B0-----:R-:W2:Y:S01]  /*0930*/  @P1 LDG.E R11, desc[UR18][R10.64] ;  /* 0x000000120a0b1981 */ /* 0x001ea2000c1e1900 */
[----:B------:R-:W-:Y:S01]  /*0940*/  @P1 LEA.HI.X R3, R6, UR7, R7, 0x2, P2 ;  /* 0x0000000706031c11 */ /* 0x000fe200090f1407 */
[----:B------:R-:W-:Y:S01]  /*0950*/  @!P0 IMAD R19, R19, UR20, R0 ;  /* 0x0000001413138c24 */ /* 0x000fe2000f8e0200 */
[----:B---3--:R-:W-:Y:S01]  /*0960*/  MOV R6, UR12 ;  /* 0x0000000c00067c02 */ /* 0x008fe20008000f00 */
[----:B------:R-:W-:Y:S01]  /*0970*/  @P1 IMAD.WIDE R14, R15, 0x4, R4 ;  /* 0x000000040f0e1825 */ /* 0x000fe200078e0204 */
[----:B------:R-:W-:Y:S01]  /*0980*/  MOV R7, UR13 ;  /* 0x0000000d00077c02 */ /* 0x000fe20008000f00 */
[----:B------:R-:W2:Y:S01]  /*0990*/  @P1 LDG.E R4, desc[UR18][R4.64] ;  /* 0x0000001204041981 */ /* 0x000ea2000c1e1900 */
[----:B------:R-:W-:-:S02]  /*09a0*/  MOV R8, UR14 ;  /* 0x0000000e00087c02 */ /* 0x000fc40008000f00 */
[----:B------:R-:W-:Y:S01]  /*09b0*/  MOV R9, UR15 ;  /* 0x0000000f00097c02 */ /* 0x000fe20008000f00 */
[----:B------:R-:W-:Y:S01]  /*09c0*/  @!P0 IMAD.WIDE.U32 R6, R17, 0x4, R6 ;  /* 0x0000000411068825 */ /* 0x000fe200078e0006 */
[----:B------:R-:W3:Y:S03]  /*09d0*/  @P1 LDG.E R14, desc[UR18][R14.64] ;  /* 0x000000120e0e1981 */ /* 0x000ee6000c1e1900 */
[----:B------:R-:W-:Y:S01]  /*09e0*/  @!P0 IMAD.WIDE R8, R19, 0x4, R8 ;  /* 0x0000000413088825 */ /* 0x000fe200078e0208 */
[----:B------:R-:W3:Y:S04]  /*09f0*/  @P1 LDG.E R2, desc[UR18][R2.64+0x4] ;  /* 0x0000041202021981 */ /* 0x000ee8000c1e1900 */
[----:B------:R-:W4:Y:S04]  /*0a00*/  @!P0 LDG.E R7, desc[UR18][R6.64] ;  /* 0x0000001206078981 */ /* 0x000f28000c1e1900 */
[----:B------:R-:W4:Y:S01]  /*0a10*/  @!P0 LDG.E R8, desc[UR18][R8.64] ;  /* 0x0000001208088981 */ /* 0x000f22000c1e1900 */
[----:B--2---:R-:W-:-:S04]  /*0a20*/  @P1 IMAD R11, R11, R4, R12 ;  /* 0x000000040b0b1224 */ /* 0x004fc800078e020c */
[----:B---3--:R-:W-:-:S04]  /*0a30*/  @P1 IMAD R12, R2, R14, R11 ;  /* 0x0000000e020c1224 */ /* 0x008fc800078e020b */
[----:B----4-:R-:W-:-:S07]  /*0a40*/  @!P0 IMAD R12, R7, R8, R12 ;  /* 0x00000008070c8224 */ /* 0x010fce00078e020c */
.L_x_2:
[----:B------:R-:W1:Y:S01]  /*0a50*/  LDC.64 R2, c[0x0][0x390] ;  /* 0x0000e400ff027b82 */ /* 0x000e620000000a00 */
[----:B------:R-:W-:-:S05]  /*0a60*/  IADD3 R13, PT, PT, R0, R13, RZ ;  /* 0x0000000d000d7210 */ /* 0x000fca0007ffe0ff */
[----:B-1----:R-:W-:-:S05]  /*0a70*/  IMAD.WIDE R2, R13, 0x4, R2 ;  /* 0x000000040d027825 */ /* 0x002fca00078e0202 */
[----:B0-----:R-:W-:Y:S01]  /*0a80*/  STG.E desc[UR18][R2.64], R12 ;  /* 0x0000000c02007986 */ /* 0x001fe2000c101912 */
[----:B------:R-:W-:Y:S05]  /*0a90*/  EXIT ;  /* 0x000000000000794d */ /* 0x000fea0003800000 */
.L_x_4:
[----:B------:R-:W-:-:S00]  /*0aa0*/  BRA `(.L_x_4) ;  /* 0xfffffffc00fc7947 */ /* 0x000fc0000383ffff */
[----:B------:R-:W-:-:S00]  /*0ab0*/  NOP ;  /* 0x0000000000007918 */ /* 0x000fc00000000000 */
        /* <DEDUP_REMOVED lines=12> */
.L_x_5:


//--------------------- .nv.shared.reserved.0     --------------------------
	.section	.nv.shared.reserved.0,"aw",@nobits
	.weak		__nv_reservedSMEM_offset_0_alias
	.size		__nv_reservedSMEM_offset_0_alias, 0, 64
	.other		__nv_reservedSMEM_offset_0_alias,@"STO_CUDA_RESERVED_SHARED STV_DEFAULT"
__nv_reservedSMEM_offset_0_alias:
	.zero		0
	.zero		64


//--------------------- .nv.constant0._Z6MatmulPiS_S_i --------------------------
	.section	.nv.constant0._Z6MatmulPiS_S_i,"a",@progbits
	.sectionflags	@""
	.align	4
.nv.constant0._Z6MatmulPiS_S_i:
	.zero		924


//--------------------- SYMBOLS --------------------------

	.type		.nv.reservedSmem.offset0,@object
	.size		.nv.reservedSmem.offset0,0x4
